//
// Generated by NVIDIA NVVM Compiler
//
// Compiler Build ID: CL-36424714
// Cuda compilation tools, release 13.0, V13.0.88
// Based on NVVM 20.0.0
//

.version 9.0
.target sm_100
.address_size 64

	// .globl	_Z10scan_rangePiS_S_

.visible .entry _Z10scan_rangePiS_S_(
	.param .u64 .ptr .align 1 _Z10scan_rangePiS_S__param_0,
	.param .u64 .ptr .align 1 _Z10scan_rangePiS_S__param_1,
	.param .u64 .ptr .align 1 _Z10scan_rangePiS_S__param_2
)
{
	.reg .pred 	%p<5>;
	.reg .b32 	%r<33>;
	.reg .b64 	%rd<16>;

	ld.param.u64 	%rd4, [_Z10scan_rangePiS_S__param_0];
	ld.param.u64 	%rd5, [_Z10scan_rangePiS_S__param_1];
	ld.param.u64 	%rd6, [_Z10scan_rangePiS_S__param_2];
	cvta.to.global.u64 	%rd1, %rd6;
	mov.u32 	%r13, %tid.x;
	mov.u32 	%r14, %ctaid.x;
	mov.u32 	%r15, %ntid.x;
	mad.lo.s32 	%r1, %r14, %r15, %r13;
	shl.b32 	%r30, %r1, 4;
	setp.lt.s32 	%p1, %r1, 127;
	add.s32 	%r16, %r30, 16;
	selp.b32 	%r3, %r16, 2048, %p1;
	setp.ge.s32 	%p2, %r30, %r3;
	mov.b32 	%r32, 0;
	@%p2 bra 	$L__BB0_3;
	sub.s32 	%r29, %r30, %r3;
	cvta.to.global.u64 	%rd7, %rd4;
	add.s64 	%rd2, %rd7, 8;
	cvta.to.global.u64 	%rd8, %rd5;
	add.s64 	%rd3, %rd8, 8;
	mov.b32 	%r32, 0;
$L__BB0_2:
	mul.wide.s32 	%rd9, %r30, 4;
	add.s64 	%rd10, %rd2, %rd9;
	add.s64 	%rd11, %rd3, %rd9;
	ld.global.u32 	%r18, [%rd10+-8];
	add.s32 	%r19, %r18, %r32;
	st.global.u32 	[%rd11+-8], %r19;
	ld.global.u32 	%r20, [%rd10+-4];
	add.s32 	%r21, %r20, %r19;
	st.global.u32 	[%rd11+-4], %r21;
	ld.global.u32 	%r22, [%rd10];
	add.s32 	%r23, %r22, %r21;
	st.global.u32 	[%rd11], %r23;
	ld.global.u32 	%r24, [%rd10+4];
	add.s32 	%r32, %r24, %r23;
	st.global.u32 	[%rd11+4], %r32;
	add.s32 	%r30, %r30, 4;
	add.s32 	%r29, %r29, 4;
	setp.ne.s32 	%p3, %r29, 0;
	@%p3 bra 	$L__BB0_2;
$L__BB0_3:
	setp.gt.s32 	%p4, %r1, 126;
	@%p4 bra 	$L__BB0_5;
	mul.wide.s32 	%rd14, %r1, 4;
	add.s64 	%rd15, %rd1, %rd14;
	ld.global.u32 	%r27, [%rd15+4];
	add.s32 	%r28, %r27, %r32;
	st.global.u32 	[%rd15+4], %r28;
	bra.uni 	$L__BB0_6;
$L__BB0_5:
	add.s32 	%r25, %r1, 1;
	mul.wide.u32 	%rd12, %r25, 4;
	add.s64 	%rd13, %rd1, %rd12;
	mov.b32 	%r26, 0;
	st.global.u32 	[%rd13], %r26;
$L__BB0_6:
	ret;

}
	// .globl	_Z10scan_finalPiS_
.visible .entry _Z10scan_finalPiS_(
	.param .u64 .ptr .align 1 _Z10scan_finalPiS__param_0,
	.param .u64 .ptr .align 1 _Z10scan_finalPiS__param_1
)
{
	.reg .b32 	%r<12>;
	.reg .b64 	%rd<9>;

	ld.param.u64 	%rd1, [_Z10scan_finalPiS__param_0];
	ld.param.u64 	%rd2, [_Z10scan_finalPiS__param_1];
	cvta.to.global.u64 	%rd3, %rd1;
	cvta.to.global.u64 	%rd4, %rd2;
	mov.u32 	%r1, %tid.x;
	mov.u32 	%r2, %ctaid.x;
	mov.u32 	%r3, %ntid.x;
	mad.lo.s32 	%r4, %r2, %r3, %r1;
	shr.s32 	%r5, %r4, 31;
	shr.u32 	%r6, %r5, 28;
	add.s32 	%r7, %r4, %r6;
	shr.s32 	%r8, %r7, 4;
	mul.wide.s32 	%rd5, %r8, 4;
	add.s64 	%rd6, %rd4, %rd5;
	ld.global.u32 	%r9, [%rd6];
	mul.wide.s32 	%rd7, %r4, 4;
	add.s64 	%rd8, %rd3, %rd7;
	ld.global.u32 	%r10, [%rd8];
	add.s32 	%r11, %r10, %r9;
	st.global.u32 	[%rd8], %r11;
	ret;

}


// ===== COMPILED SASS (sm_100) =====

	.target	sm_100

	.elftype	@"ET_EXEC"


//--------------------- .note.nv.tkinfo           --------------------------
	.section	.note.nv.tkinfo,"",@"SHT_NOTE"
	.sectionflags	@"SHF_NOTE_NV_TKINFO"
	.tkinfo
        /*0018*/ 	.word	0x00000002
        /*0030*/ 	.string	""
        /*0030*/ 	.string	"ptxas"
        /*0030*/ 	.string	"Cuda compilation tools, release 13.0, V13.0.88"
        /*0030*/ 	.string	"Build cuda_13.0.r13.0/compiler.36424714_0"
        /*0030*/ 	.string	"-arch sm_100 -m 64 "



//--------------------- .note.nv.cuinfo           --------------------------
	.section	.note.nv.cuinfo,"",@"SHT_NOTE"
	.sectionflags	@"SHF_NOTE_NV_CUINFO"
        /*0018*/ 	.short	0x0002
        /*001a*/ 	.short	0x0064
        /*001c*/ 	.short	0x0082
	.zero		2


//--------------------- .nv.info                  --------------------------
	.section	.nv.info,"",@"SHT_CUDA_INFO"
	.align	4


	//----- nvinfo : EIATTR_REGCOUNT
	.align		4
        /*0000*/ 	.byte	0x04, 0x2f
        /*0002*/ 	.short	(.L_1 - .L_0)
	.align		4
.L_0:
        /*0004*/ 	.word	index@(_Z10scan_rangePiS_S_)
        /*0008*/ 	.word	0x00000016


	//----- nvinfo : EIATTR_FRAME_SIZE
	.align		4
.L_1:
        /*000c*/ 	.byte	0x04, 0x11
        /*000e*/ 	.short	(.L_3 - .L_2)
	.align		4
.L_2:
        /*0010*/ 	.word	index@(_Z10scan_rangePiS_S_)
        /*0014*/ 	.word	0x00000000


	//----- nvinfo : EIATTR_REGCOUNT
	.align		4
.L_3:
        /*0018*/ 	.byte	0x04, 0x2f
        /*001a*/ 	.short	(.L_5 - .L_4)
	.align		4
.L_4:
        /*001c*/ 	.word	index@(_Z10scan_finalPiS_)
        /*0020*/ 	.word	0x0000000c


	//----- nvinfo : EIATTR_FRAME_SIZE
	.align		4
.L_5:
        /*0024*/ 	.byte	0x04, 0x11
        /*0026*/ 	.short	(.L_7 - .L_6)
	.align		4
.L_6:
        /*0028*/ 	.word	index@(_Z10scan_finalPiS_)
        /*002c*/ 	.word	0x00000000


	//----- nvinfo : EIATTR_MIN_STACK_SIZE
	.align		4
.L_7:
        /*0030*/ 	.byte	0x04, 0x12
        /*0032*/ 	.short	(.L_9 - .L_8)
	.align		4
.L_8:
        /*0034*/ 	.word	index@(_Z10scan_finalPiS_)
        /*0038*/ 	.word	0x00000000


	//----- nvinfo : EIATTR_MIN_STACK_SIZE
	.align		4
.L_9:
        /*003c*/ 	.byte	0x04, 0x12
        /*003e*/ 	.short	(.L_11 - .L_10)
	.align		4
.L_10:
        /*0040*/ 	.word	index@(_Z10scan_rangePiS_S_)
        /*0044*/ 	.word	0x00000000
.L_11:


//--------------------- .nv.compat                --------------------------
	.section	.nv.compat,"",@"SHT_CUDA_COMPAT_INFO"
	.align	4
        /*0000*/ 	.byte	0x02, 0x09, 0x00, 0x00, 0x02, 0x02, 0x01, 0x00, 0x02, 0x05, 0x05, 0x00, 0x03, 0x07, 0x01, 0x01
        /*0010*/ 	.byte	0x02, 0x03, 0x00, 0x00, 0x02, 0x06, 0x01, 0x00, 0x04, 0x0b, 0x08, 0x00, 0x09, 0x00, 0x00, 0x00
        /*0020*/ 	.byte	0x00, 0x00, 0x00, 0x00


//--------------------- .nv.info._Z10scan_finalPiS_ --------------------------
	.section	.nv.info._Z10scan_finalPiS_,"",@"SHT_CUDA_INFO"
	.sectionflags	@""
	.align	4


	//----- nvinfo : EIATTR_CUDA_API_VERSION
	.align		4
        /*0000*/ 	.byte	0x04, 0x37
        /*0002*/ 	.short	(.L_13 - .L_12)
.L_12:
        /*0004*/ 	.word	0x00000082


	//----- nvinfo : EIATTR_KPARAM_INFO
	.align		4
.L_13:
        /*0008*/ 	.byte	0x04, 0x17
        /*000a*/ 	.short	(.L_15 - .L_14)
.L_14:
        /*000c*/ 	.word	0x00000000
        /*0010*/ 	.short	0x0001
        /*0012*/ 	.short	0x0008
        /*0014*/ 	.byte	0x00, 0xf5, 0x21, 0x00


	//----- nvinfo : EIATTR_KPARAM_INFO
	.align		4
.L_15:
        /*0018*/ 	.byte	0x04, 0x17
        /*001a*/ 	.short	(.L_17 - .L_16)
.L_16:
        /*001c*/ 	.word	0x00000000
        /*0020*/ 	.short	0x0000
        /*0022*/ 	.short	0x0000
        /*0024*/ 	.byte	0x00, 0xf5, 0x21, 0x00


	//----- nvinfo : EIATTR_SPARSE_MMA_MASK
	.align		4
.L_17:
        /*0028*/ 	.byte	0x03, 0x50
        /*002a*/ 	.short	0x0000


	//----- nvinfo : EIATTR_MAXREG_COUNT
	.align		4
        /*002c*/ 	.byte	0x03, 0x1b
        /*002e*/ 	.short	0x00ff


	//----- nvinfo : EIATTR_MERCURY_ISA_VERSION
	.align		4
        /*0030*/ 	.byte	0x03, 0x5f
        /*0032*/ 	.short	0x0101


	//----- nvinfo : EIATTR_VRC_CTA_INIT_COUNT
	.align		4
        /*0034*/ 	.byte	0x02, 0x4a
	.zero		1
	.zero		1


	//----- nvinfo : EIATTR_EXIT_INSTR_OFFSETS
	.align		4
        /*0038*/ 	.byte	0x04, 0x1c
        /*003a*/ 	.short	(.L_19 - .L_18)


	//   ....[0]....
.L_18:
        /*003c*/ 	.word	0x00000110


	//----- nvinfo : EIATTR_CBANK_PARAM_SIZE
	.align		4
.L_19:
        /*0040*/ 	.byte	0x03, 0x19
        /*0042*/ 	.short	0x0010


	//----- nvinfo : EIATTR_PARAM_CBANK
	.align		4
        /*0044*/ 	.byte	0x04, 0x0a
        /*0046*/ 	.short	(.L_21 - .L_20)
	.align		4
.L_20:
        /*0048*/ 	.word	index@(.nv.constant0._Z10scan_finalPiS_)
        /*004c*/ 	.short	0x0380
        /*004e*/ 	.short	0x0010


	//----- nvinfo : EIATTR_SW_WAR
	.align		4
.L_21:
        /*0050*/ 	.byte	0x04, 0x36
        /*0052*/ 	.short	(.L_23 - .L_22)
.L_22:
        /*0054*/ 	.word	0x00000008
.L_23:


//--------------------- .nv.info._Z10scan_rangePiS_S_ --------------------------
	.section	.nv.info._Z10scan_rangePiS_S_,"",@"SHT_CUDA_INFO"
	.sectionflags	@""
	.align	4


	//----- nvinfo : EIATTR_CUDA_API_VERSION
	.align		4
        /*0000*/ 	.byte	0x04, 0x37
        /*0002*/ 	.short	(.L_25 - .L_24)
.L_24:
        /*0004*/ 	.word	0x00000082


	//----- nvinfo : EIATTR_KPARAM_INFO
	.align		4
.L_25:
        /*0008*/ 	.byte	0x04, 0x17
        /*000a*/ 	.short	(.L_27 - .L_26)
.L_26:
        /*000c*/ 	.word	0x00000000
        /*0010*/ 	.short	0x0002
        /*0012*/ 	.short	0x0010
        /*0014*/ 	.byte	0x00, 0xf5, 0x21, 0x00


	//----- nvinfo : EIATTR_KPARAM_INFO
	.align		4
.L_27:
        /*0018*/ 	.byte	0x04, 0x17
        /*001a*/ 	.short	(.L_29 - .L_28)
.L_28:
        /*001c*/ 	.word	0x00000000
        /*0020*/ 	.short	0x0001
        /*0022*/ 	.short	0x0008
        /*0024*/ 	.byte	0x00, 0xf5, 0x21, 0x00


	//----- nvinfo : EIATTR_KPARAM_INFO
	.align		4
.L_29:
        /*0028*/ 	.byte	0x04, 0x17
        /*002a*/ 	.short	(.L_31 - .L_30)
.L_30:
        /*002c*/ 	.word	0x00000000
        /*0030*/ 	.short	0x0000
        /*0032*/ 	.short	0x0000
        /*0034*/ 	.byte	0x00, 0xf5, 0x21, 0x00


	//----- nvinfo : EIATTR_SPARSE_MMA_MASK
	.align		4
.L_31:
        /*0038*/ 	.byte	0x03, 0x50
        /*003a*/ 	.short	0x0000


	//----- nvinfo : EIATTR_MAXREG_COUNT
	.align		4
        /*003c*/ 	.byte	0x03, 0x1b
        /*003e*/ 	.short	0x00ff


	//----- nvinfo : EIATTR_MERCURY_ISA_VERSION
	.align		4
        /*0040*/ 	.byte	0x03, 0x5f
        /*0042*/ 	.short	0x0101


	//----- nvinfo : EIATTR_VRC_CTA_INIT_COUNT
	.align		4
        /*0044*/ 	.byte	0x02, 0x4a
	.zero		1
	.zero		1


	//----- nvinfo : EIATTR_EXIT_INSTR_OFFSETS
	.align		4
        /*0048*/ 	.byte	0x04, 0x1c
        /*004a*/ 	.short	(.L_33 - .L_32)


	//   ....[0]....
.L_32:
        /*004c*/ 	.word	0x00000310


	//   ....[1]....
        /*0050*/ 	.word	0x00000360


	//----- nvinfo : EIATTR_CRS_STACK_SIZE
	.align		4
.L_33:
        /*0054*/ 	.byte	0x04, 0x1e
        /*0056*/ 	.short	(.L_35 - .L_34)
.L_34:
        /*0058*/ 	.word	0x00000000


	//----- nvinfo : EIATTR_CBANK_PARAM_SIZE
	.align		4
.L_35:
        /*005c*/ 	.byte	0x03, 0x19
        /*005e*/ 	.short	0x0018


	//----- nvinfo : EIATTR_PARAM_CBANK
	.align		4
        /*0060*/ 	.byte	0x04, 0x0a
        /*0062*/ 	.short	(.L_37 - .L_36)
	.align		4
.L_36:
        /*0064*/ 	.word	index@(.nv.constant0._Z10scan_rangePiS_S_)
        /*0068*/ 	.short	0x0380
        /*006a*/ 	.short	0x0018


	//----- nvinfo : EIATTR_SW_WAR
	.align		4
.L_37:
        /*006c*/ 	.byte	0x04, 0x36
        /*006e*/ 	.short	(.L_39 - .L_38)
.L_38:
        /*0070*/ 	.word	0x00000008
.L_39:


//--------------------- .nv.callgraph             --------------------------
	.section	.nv.callgraph,"",@"SHT_CUDA_CALLGRAPH"
	.align	4
	.sectionentsize	8
	.align		4
        /*0000*/ 	.word	0x00000000
	.align		4
        /*0004*/ 	.word	0xffffffff
	.align		4
        /*0008*/ 	.word	0x00000000
	.align		4
        /*000c*/ 	.word	0xfffffffe
	.align		4
        /*0010*/ 	.word	0x00000000
	.align		4
        /*0014*/ 	.word	0xfffffffd
	.align		4
        /*0018*/ 	.word	0x00000000
	.align		4
        /*001c*/ 	.word	0xfffffffc


//--------------------- .text._Z10scan_finalPiS_  --------------------------
	.section	.text._Z10scan_finalPiS_,"ax",@progbits
	.align	128
        .global         _Z10scan_finalPiS_
        .type           _Z10scan_finalPiS_,@function
        .size           _Z10scan_finalPiS_,(.L_x_6 - _Z10scan_finalPiS_)
        .other          _Z10scan_finalPiS_,@"STO_CUDA_ENTRY STV_DEFAULT"
_Z10scan_finalPiS_:
.text._Z10scan_finalPiS_:
[----:B------:R-:W-:Y:S01]  /*0000*/  LDC R1, c[0x0][0x37c] ;  /* 0x0000df00ff017b82 */ /* 0x000fe20000000800 */
[----:B------:R-:W0:Y:S07]  /*0010*/  S2R R7, SR_TID.X ;  /* 0x0000000000077919 */ /* 0x000e2e0000002100 */
[----:B------:R-:W0:Y:S08]  /*0020*/  S2UR UR4, SR_CTAID.X ;  /* 0x00000000000479c3 */ /* 0x000e300000002500 */
[----:B------:R-:W0:Y:S08]  /*0030*/  LDC R0, c[0x0][0x360] ;  /* 0x0000d800ff007b82 */ /* 0x000e300000000800 */
[----:B------:R-:W1:Y:S08]  /*0040*/  LDC.64 R2, c[0x0][0x388] ;  /* 0x0000e200ff027b82 */ /* 0x000e700000000a00 */
[----:B------:R-:W2:Y:S01]  /*0050*/  LDC.64 R4, c[0x0][0x380] ;  /* 0x0000e000ff047b82 */ /* 0x000ea20000000a00 */
[----:B0-----:R-:W-:Y:S01]  /*0060*/  IMAD R7, R0, UR4, R7 ;  /* 0x0000000400077c24 */ /* 0x001fe2000f8e0207 */
[----:B------:R-:W0:Y:S04]  /*0070*/  LDCU.64 UR4, c[0x0][0x358] ;  /* 0x00006b00ff0477ac */ /* 0x000e280008000a00 */
[----:B------:R-:W-:-:S04]  /*0080*/  SHF.R.S32.HI R0, RZ, 0x1f, R7 ;  /* 0x0000001fff007819 */ /* 0x000fc80000011407 */
[----:B------:R-:W-:-:S04]  /*0090*/  LEA.HI R0, R0, R7, RZ, 0x4 ;  /* 0x0000000700007211 */ /* 0x000fc800078f20ff */
[----:B------:R-:W-:Y:S01]  /*00a0*/  SHF.R.S32.HI R9, RZ, 0x4, R0 ;  /* 0x00000004ff097819 */ /* 0x000fe20000011400 */
[----:B--2---:R-:W-:-:S04]  /*00b0*/  IMAD.WIDE R4, R7, 0x4, R4 ;  /* 0x0000000407047825 */ /* 0x004fc800078e0204 */
[----:B-1----:R-:W-:Y:S01]  /*00c0*/  IMAD.WIDE R2, R9, 0x4, R2 ;  /* 0x0000000409027825 */ /* 0x002fe200078e0202 */
[----:B0-----:R-:W2:Y:S05]  /*00d0*/  LDG.E R7, desc[UR4][R4.64] ;  /* 0x0000000404077981 */ /* 0x001eaa000c1e1900 */
[----:B------:R-:W2:Y:S02]  /*00e0*/  LDG.E R2, desc[UR4][R2.64] ;  /* 0x0000000402027981 */ /* 0x000ea4000c1e1900 */
[----:B--2---:R-:W-:-:S05]  /*00f0*/  IADD3 R7, PT, PT, R2, R7, RZ ;  /* 0x0000000702077210 */ /* 0x004fca0007ffe0ff */
[----:B------:R-:W-:Y:S01]  /*0100*/  STG.E desc[UR4][R4.64], R7 ;  /* 0x0000000704007986 */ /* 0x000fe2000c101904 */
[----:B------:R-:W-:Y:S05]  /*0110*/  EXIT ;  /* 0x000000000000794d */ /* 0x000fea0003800000 */
.L_x_0:
[----:B------:R-:W-:-:S00]  /*0120*/  BRA `(.L_x_0) ;  /* 0xfffffffc00fc7947 */ /* 0x000fc0000383ffff */
[----:B------:R-:W-:-:S00]  /*0130*/  NOP ;  /* 0x0000000000007918 */ /* 0x000fc00000000000 */
        /* <DEDUP_REMOVED lines=12> */
.L_x_6:


//--------------------- .text._Z10scan_rangePiS_S_ --------------------------
	.section	.text._Z10scan_rangePiS_S_,"ax",@progbits
	.align	128
        .global         _Z10scan_rangePiS_S_
        .type           _Z10scan_rangePiS_S_,@function
        .size           _Z10scan_rangePiS_S_,(.L_x_7 - _Z10scan_rangePiS_S_)
        .other          _Z10scan_rangePiS_S_,@"STO_CUDA_ENTRY STV_DEFAULT"
_Z10scan_rangePiS_S_:
.text._Z10scan_rangePiS_S_:
[----:B------:R-:W-:Y:S01]  /*0000*/  LDC R1, c[0x0][0x37c] ;  /* 0x0000df00ff017b82 */ /* 0x000fe20000000800 */
[----:B------:R-:W0:Y:S07]  /*0010*/  S2R R0, SR_TID.X ;  /* 0x0000000000007919 */ /* 0x000e2e0000002100 */
[----:B------:R-:W0:Y:S01]  /*0020*/  S2UR UR4, SR_CTAID.X ;  /* 0x00000000000479c3 */ /* 0x000e220000002500 */
[----:B------:R-:W-:Y:S01]  /*0030*/  BSSY.RECONVERGENT B0, `(.L_x_1) ;  /* 0x0000027000007945 */ /* 0x000fe20003800200 */
[----:B------:R-:W-:-:S06]  /*0040*/  HFMA2 R13, -RZ, RZ, 0, 0 ;  /* 0x00000000ff0d7431 */ /* 0x000fcc00000001ff */
[----:B------:R-:W0:Y:S02]  /*0050*/  LDC R3, c[0x0][0x360] ;  /* 0x0000d800ff037b82 */ /* 0x000e240000000800 */
[----:B0-----:R-:W-:Y:S01]  /*0060*/  IMAD R0, R3, UR4, R0 ;  /* 0x0000000403007c24 */ /* 0x001fe2000f8e0200 */
[----:B------:R-:W0:Y:S03]  /*0070*/  LDCU.64 UR4, c[0x0][0x358] ;  /* 0x00006b00ff0477ac */ /* 0x000e260008000a00 */
[C---:B------:R-:W-:Y:S01]  /*0080*/  IMAD.SHL.U32 R3, R0.reuse, 0x10, RZ ;  /* 0x0000001000037824 */ /* 0x040fe200078e00ff */
[----:B------:R-:W-:-:S03]  /*0090*/  ISETP.GE.AND P0, PT, R0, 0x7f, PT ;  /* 0x0000007f0000780c */ /* 0x000fc60003f06270 */
[----:B------:R-:W-:-:S05]  /*00a0*/  VIADD R2, R3, 0x10 ;  /* 0x0000001003027836 */ /* 0x000fca0000000000 */
[----:B------:R-:W-:Y:S02]  /*00b0*/  SEL R6, R2, 0x800, !P0 ;  /* 0x0000080002067807 */ /* 0x000fe40004000000 */
[----:B------:R-:W-:Y:S02]  /*00c0*/  ISETP.GT.AND P0, PT, R0, 0x7e, PT ;  /* 0x0000007e0000780c */ /* 0x000fe40003f04270 */
[----:B------:R-:W-:-:S13]  /*00d0*/  ISETP.GE.AND P1, PT, R3, R6, PT ;  /* 0x000000060300720c */ /* 0x000fda0003f26270 */
[----:B0-----:R-:W-:Y:S05]  /*00e0*/  @P1 BRA `(.L_x_2) ;  /* 0x00000000006c1947 */ /* 0x001fea0003800000 */
[----:B------:R-:W0:Y:S01]  /*00f0*/  LDC.64 R4, c[0x0][0x380] ;  /* 0x0000e000ff047b82 */ /* 0x000e220000000a00 */
[----:B------:R-:W-:Y:S01]  /*0100*/  IMAD.MOV.U32 R11, RZ, RZ, R3 ;  /* 0x000000ffff0b7224 */ /* 0x000fe200078e0003 */
[----:B------:R-:W-:-:S03]  /*0110*/  MOV R13, RZ ;  /* 0x000000ff000d7202 */ /* 0x000fc60000000f00 */
[----:B------:R-:W-:-:S03]  /*0120*/  IMAD.IADD R10, R11, 0x1, -R6 ;  /* 0x000000010b0a7824 */ /* 0x000fc600078e0a06 */
[----:B------:R-:W1:Y:S01]  /*0130*/  LDC.64 R8, c[0x0][0x388] ;  /* 0x0000e200ff087b82 */ /* 0x000e620000000a00 */
[----:B0-----:R-:W-:-:S04]  /*0140*/  IADD3 R2, P1, PT, R4, 0x8, RZ ;  /* 0x0000000804027810 */ /* 0x001fc80007f3e0ff */
[----:B------:R-:W-:Y:S02]  /*0150*/  IADD3.X R3, PT, PT, RZ, R5, RZ, P1, !PT ;  /* 0x00000005ff037210 */ /* 0x000fe40000ffe4ff */
[----:B-1----:R-:W-:-:S05]  /*0160*/  IADD3 R4, P2, PT, R8, 0x8, RZ ;  /* 0x0000000808047810 */ /* 0x002fca0007f5e0ff */
[----:B------:R-:W-:-:S08]  /*0170*/  IMAD.X R5, RZ, RZ, R9, P2 ;  /* 0x000000ffff057224 */ /* 0x000fd000010e0609 */
.L_x_3:
[----:B------:R-:W-:-:S05]  /*0180*/  IMAD.WIDE R8, R11, 0x4, R2 ;  /* 0x000000040b087825 */ /* 0x000fca00078e0202 */
[----:B------:R-:W2:Y:S01]  /*0190*/  LDG.E R12, desc[UR4][R8.64+-0x8] ;  /* 0xfffff804080c7981 */ /* 0x000ea2000c1e1900 */
[----:B0-----:R-:W-:Y:S01]  /*01a0*/  IMAD.WIDE R6, R11, 0x4, R4 ;  /* 0x000000040b067825 */ /* 0x001fe200078e0204 */
[----:B--2---:R-:W-:-:S05]  /*01b0*/  IADD3 R15, PT, PT, R12, R13, RZ ;  /* 0x0000000d0c0f7210 */ /* 0x004fca0007ffe0ff */
[----:B------:R0:W-:Y:S04]  /*01c0*/  STG.E desc[UR4][R6.64+-0x8], R15 ;  /* 0xfffff80f06007986 */ /* 0x0001e8000c101904 */
[----:B------:R-:W2:Y:S02]  /*01d0*/  LDG.E R12, desc[UR4][R8.64+-0x4] ;  /* 0xfffffc04080c7981 */ /* 0x000ea4000c1e1900 */
[----:B--2---:R-:W-:-:S05]  /*01e0*/  IMAD.IADD R17, R15, 0x1, R12 ;  /* 0x000000010f117824 */ /* 0x004fca00078e020c */
[----:B------:R0:W-:Y:S04]  /*01f0*/  STG.E desc[UR4][R6.64+-0x4], R17 ;  /* 0xfffffc1106007986 */ /* 0x0001e8000c101904 */
[----:B------:R-:W2:Y:S02]  /*0200*/  LDG.E R12, desc[UR4][R8.64] ;  /* 0x00000004080c7981 */ /* 0x000ea4000c1e1900 */
[----:B--2---:R-:W-:-:S05]  /*0210*/  IADD3 R19, PT, PT, R17, R12, RZ ;  /* 0x0000000c11137210 */ /* 0x004fca0007ffe0ff */
[----:B------:R0:W-:Y:S04]  /*0220*/  STG.E desc[UR4][R6.64], R19 ;  /* 0x0000001306007986 */ /* 0x0001e8000c101904 */
[----:B------:R-:W2:Y:S01]  /*0230*/  LDG.E R12, desc[UR4][R8.64+0x4] ;  /* 0x00000404080c7981 */ /* 0x000ea2000c1e1900 */
[----:B------:R-:W-:Y:S01]  /*0240*/  IADD3 R10, PT, PT, R10, 0x4, RZ ;  /* 0x000000040a0a7810 */ /* 0x000fe20007ffe0ff */
[----:B------:R-:W-:-:S03]  /*0250*/  VIADD R11, R11, 0x4 ;  /* 0x000000040b0b7836 */ /* 0x000fc60000000000 */
[----:B------:R-:W-:Y:S01]  /*0260*/  ISETP.NE.AND P1, PT, R10, RZ, PT ;  /* 0x000000ff0a00720c */ /* 0x000fe20003f25270 */
[----:B--2---:R-:W-:-:S05]  /*0270*/  IMAD.IADD R13, R19, 0x1, R12 ;  /* 0x00000001130d7824 */ /* 0x004fca00078e020c */
[----:B------:R0:W-:Y:S07]  /*0280*/  STG.E desc[UR4][R6.64+0x4], R13 ;  /* 0x0000040d06007986 */ /* 0x0001ee000c101904 */
[----:B------:R-:W-:Y:S05]  /*0290*/  @P1 BRA `(.L_x_3) ;  /* 0xfffffffc00b81947 */ /* 0x000fea000383ffff */
.L_x_2:
[----:B------:R-:W-:Y:S05]  /*02a0*/  BSYNC.RECONVERGENT B0 ;  /* 0x0000000000007941 */ /* 0x000fea0003800200 */
.L_x_1:
[----:B------:R-:W-:Y:S05]  /*02b0*/  @P0 BRA `(.L_x_4) ;  /* 0x0000000000180947 */ /* 0x000fea0003800000 */
[----:B------:R-:W1:Y:S02]  /*02c0*/  LDC.64 R2, c[0x0][0x390] ;  /* 0x0000e400ff027b82 */ /* 0x000e640000000a00 */
[----:B-1----:R-:W-:-:S05]  /*02d0*/  IMAD.WIDE R2, R0, 0x4, R2 ;  /* 0x0000000400027825 */ /* 0x002fca00078e0202 */
[----:B------:R-:W0:Y:S02]  /*02e0*/  LDG.E R0, desc[UR4][R2.64+0x4] ;  /* 0x0000040402007981 */ /* 0x000e24000c1e1900 */
[----:B0-----:R-:W-:-:S05]  /*02f0*/  IADD3 R13, PT, PT, R0, R13, RZ ;  /* 0x0000000d000d7210 */ /* 0x001fca0007ffe0ff */
[----:B------:R-:W-:Y:S01]  /*0300*/  STG.E desc[UR4][R2.64+0x4], R13 ;  /* 0x0000040d02007986 */ /* 0x000fe2000c101904 */
[----:B------:R-:W-:Y:S05]  /*0310*/  EXIT ;  /* 0x000000000000794d */ /* 0x000fea0003800000 */
.L_x_4:
[----:B------:R-:W1:Y:S01]  /*0320*/  LDC.64 R2, c[0x0][0x390] ;  /* 0x0000e400ff027b82 */ /* 0x000e620000000a00 */
[----:B------:R-:W-:-:S04]  /*0330*/  VIADD R5, R0, 0x1 ;  /* 0x0000000100057836 */ /* 0x000fc80000000000 */
[----:B-1----:R-:W-:-:S05]  /*0340*/  IMAD.WIDE.U32 R2, R5, 0x4, R2 ;  /* 0x0000000405027825 */ /* 0x002fca00078e0002 */
[----:B------:R-:W-:Y:S01]  /*0350*/  STG.E desc[UR4][R2.64], RZ ;  /* 0x000000ff02007986 */ /* 0x000fe2000c101904 */
[----:B------:R-:W-:Y:S05]  /*0360*/  EXIT ;  /* 0x000000000000794d */ /* 0x000fea0003800000 */
.L_x_5:
        /* <DEDUP_REMOVED lines=9> */
.L_x_7:


//--------------------- .nv.shared.reserved.0     --------------------------
	.section	.nv.shared.reserved.0,"aw",@nobits
	.weak		__nv_reservedSMEM_offset_0_alias
	.size		__nv_reservedSMEM_offset_0_alias, 0, 64
	.other		__nv_reservedSMEM_offset_0_alias,@"STO_CUDA_RESERVED_SHARED STV_DEFAULT"
__nv_reservedSMEM_offset_0_alias:
	.zero		0
	.zero		64


//--------------------- .nv.constant0._Z10scan_finalPiS_ --------------------------
	.section	.nv.constant0._Z10scan_finalPiS_,"a",@progbits
	.sectionflags	@""
	.align	4
.nv.constant0._Z10scan_finalPiS_:
	.zero		912


//--------------------- .nv.constant0._Z10scan_rangePiS_S_ --------------------------
	.section	.nv.constant0._Z10scan_rangePiS_S_,"a",@progbits
	.sectionflags	@""
	.align	4
.nv.constant0._Z10scan_rangePiS_S_:
	.zero		920


//--------------------- SYMBOLS --------------------------

	.type		.nv.reservedSmem.offset0,@object
	.size		.nv.reservedSmem.offset0,0x4
